	.headerflags	@"EF_CUDA_TEXMODE_UNIFIED EF_CUDA_64BIT_ADDRESS EF_CUDA_ACCELERATORS EF_CUDA_SM90 EF_CUDA_VIRTUAL_SM(EF_CUDA_SM90)"
	.elftype	@"ET_EXEC"


//--------------------- .nv.info                  --------------------------
	.section	.nv.info,"",@"SHT_CUDA_INFO"
	.align	4


	//----- nvinfo : EIATTR_REGCOUNT
	.align		4
        /*0000*/ 	.byte	0x04, 0x2f
        /*0002*/ 	.short	(.L_2 - .L_1)
	.align		4
.L_1:
        /*0004*/ 	.word	index@(triton_poi_fused_add_avg_pool3d_constant_pad_nd_div_mul_pow_0)
        /*0008*/ 	.word	0x0000001a


	//----- nvinfo : EIATTR_MIN_STACK_SIZE
	.align		4
.L_2:
        /*000c*/ 	.byte	0x04, 0x12
        /*000e*/ 	.short	(.L_4 - .L_3)
	.align		4
.L_3:
        /*0010*/ 	.word	index@(triton_poi_fused_add_avg_pool3d_constant_pad_nd_div_mul_pow_0)
        /*0014*/ 	.word	0x00000000


	//----- nvinfo : EIATTR_FRAME_SIZE
	.align		4
.L_4:
        /*0018*/ 	.byte	0x04, 0x11
        /*001a*/ 	.short	(.L_6 - .L_5)
	.align		4
.L_5:
        /*001c*/ 	.word	index@(triton_poi_fused_add_avg_pool3d_constant_pad_nd_div_mul_pow_0)
        /*0020*/ 	.word	0x00000000


	//----- nvinfo : EIATTR_MIN_STACK_SIZE
	.align		4
.L_6:
        /*0024*/ 	.byte	0x04, 0x12
        /*0026*/ 	.short	(.L_8 - .L_7)
	.align		4
.L_7:
        /*0028*/ 	.word	index@(triton_poi_fused_add_avg_pool3d_constant_pad_nd_div_mul_pow_0)
        /*002c*/ 	.word	0x00000000
.L_8:


//--------------------- .nv.info.triton_poi_fused_add_avg_pool3d_constant_pad_nd_div_mul_pow_0 --------------------------
	.section	.nv.info.triton_poi_fused_add_avg_pool3d_constant_pad_nd_div_mul_pow_0,"",@"SHT_CUDA_INFO"
	.sectionflags	@""
	.align	4


	//----- nvinfo : EIATTR_CUDA_API_VERSION
	.align		4
        /*0000*/ 	.byte	0x04, 0x37
        /*0002*/ 	.short	(.L_10 - .L_9)
.L_9:
        /*0004*/ 	.word	0x0000007c


	//----- nvinfo : EIATTR_KPARAM_INFO
	.align		4
.L_10:
        /*0008*/ 	.byte	0x04, 0x17
        /*000a*/ 	.short	(.L_12 - .L_11)
.L_11:
        /*000c*/ 	.word	0x00000000
        /*0010*/ 	.short	0x0002
        /*0012*/ 	.short	0x0010
        /*0014*/ 	.byte	0x00, 0xf0, 0x11, 0x00


	//----- nvinfo : EIATTR_KPARAM_INFO
	.align		4
.L_12:
        /*0018*/ 	.byte	0x04, 0x17
        /*001a*/ 	.short	(.L_14 - .L_13)
.L_13:
        /*001c*/ 	.word	0x00000000
        /*0020*/ 	.short	0x0001
        /*0022*/ 	.short	0x0008
        /*0024*/ 	.byte	0x00, 0xf4, 0x21, 0x00


	//----- nvinfo : EIATTR_KPARAM_INFO
	.align		4
.L_14:
        /*0028*/ 	.byte	0x04, 0x17
        /*002a*/ 	.short	(.L_16 - .L_15)
.L_15:
        /*002c*/ 	.word	0x00000000
        /*0030*/ 	.short	0x0000
        /*0032*/ 	.short	0x0000
        /*0034*/ 	.byte	0x00, 0xf4, 0x21, 0x00


	//----- nvinfo : EIATTR_SPARSE_MMA_MASK
	.align		4
.L_16:
        /*0038*/ 	.byte	0x03, 0x50
        /*003a*/ 	.short	0x0000


	//----- nvinfo : EIATTR_MAXREG_COUNT
	.align		4
        /*003c*/ 	.byte	0x03, 0x1b
        /*003e*/ 	.short	0x00ff


	//----- nvinfo : EIATTR_EXIT_INSTR_OFFSETS
	.align		4
        /*0040*/ 	.byte	0x04, 0x1c
        /*0042*/ 	.short	(.L_18 - .L_17)


	//   ....[0]....
.L_17:
        /*0044*/ 	.word	0x00001230


	//   ....[1]....
        /*0048*/ 	.word	0x00001250


	//----- nvinfo : EIATTR_REQNTID
	.align		4
.L_18:
        /*004c*/ 	.byte	0x04, 0x10
        /*004e*/ 	.short	(.L_20 - .L_19)
.L_19:
        /*0050*/ 	.word	0x00000080
        /*0054*/ 	.word	0x00000001
        /*0058*/ 	.word	0x00000001


	//----- nvinfo : EIATTR_CRS_STACK_SIZE
	.align		4
.L_20:
        /*005c*/ 	.byte	0x04, 0x1e
        /*005e*/ 	.short	(.L_22 - .L_21)
.L_21:
        /*0060*/ 	.word	0x00000000


	//----- nvinfo : EIATTR_CBANK_PARAM_SIZE
	.align		4
.L_22:
        /*0064*/ 	.byte	0x03, 0x19
        /*0066*/ 	.short	0x0014


	//----- nvinfo : EIATTR_PARAM_CBANK
	.align		4
        /*0068*/ 	.byte	0x04, 0x0a
        /*006a*/ 	.short	(.L_24 - .L_23)
	.align		4
.L_23:
        /*006c*/ 	.word	index@(.nv.constant0.triton_poi_fused_add_avg_pool3d_constant_pad_nd_div_mul_pow_0)
        /*0070*/ 	.short	0x0210
        /*0072*/ 	.short	0x0014


	//----- nvinfo : EIATTR_SW_WAR
	.align		4
.L_24:
        /*0074*/ 	.byte	0x04, 0x36
        /*0076*/ 	.short	(.L_26 - .L_25)
.L_25:
        /*0078*/ 	.word	0x00000008
.L_26:


//--------------------- .nv.callgraph             --------------------------
	.section	.nv.callgraph,"",@"SHT_CUDA_CALLGRAPH"
	.align	4
	.sectionentsize	8
	.align		4
        /*0000*/ 	.word	0x00000000
	.align		4
        /*0004*/ 	.word	0xffffffff
	.align		4
        /*0008*/ 	.word	0x00000000
	.align		4
        /*000c*/ 	.word	0xfffffffe
	.align		4
        /*0010*/ 	.word	0x00000000
	.align		4
        /*0014*/ 	.word	0xfffffffd
	.align		4
        /*0018*/ 	.word	0x00000000
	.align		4
        /*001c*/ 	.word	0xfffffffc


//--------------------- .nv.constant4             --------------------------
	.section	.nv.constant4,"a",@progbits
	.align	8
	.align		8
.nv.constant4:
        /*0000*/ 	.dword	_$_str


//--------------------- .text.triton_poi_fused_add_avg_pool3d_constant_pad_nd_div_mul_pow_0 --------------------------
	.section	.text.triton_poi_fused_add_avg_pool3d_constant_pad_nd_div_mul_pow_0,"ax",@progbits
	.align	128
        .global         triton_poi_fused_add_avg_pool3d_constant_pad_nd_div_mul_pow_0
        .type           triton_poi_fused_add_avg_pool3d_constant_pad_nd_div_mul_pow_0,@function
        .size           triton_poi_fused_add_avg_pool3d_constant_pad_nd_div_mul_pow_0,(.L_x_5 - triton_poi_fused_add_avg_pool3d_constant_pad_nd_div_mul_pow_0)
        .other          triton_poi_fused_add_avg_pool3d_constant_pad_nd_div_mul_pow_0,@"STO_CUDA_ENTRY STV_DEFAULT"
triton_poi_fused_add_avg_pool3d_constant_pad_nd_div_mul_pow_0:
.text.triton_poi_fused_add_avg_pool3d_constant_pad_nd_div_mul_pow_0:
[----:B------:R-:W0:Y:S02]  /*0000*/  LDC R1, c[0x0][0x28] ;  /* 0x00000a00ff017b82 */ /* 0x000e240000000800 */
[----:B------:R-:W1:Y:S01]  /*0010*/  S2R R0, SR_TID.X ;  /* 0x0000000000007919 */ /* 0x000e620000002100 */
[----:B------:R-:W-:Y:S02]  /*0020*/  CS2R R16, SRZ ;  /* 0x0000000000107805 */ /* 0x000fe4000001ff00 */
[----:B------:R-:W-:Y:S01]  /*0030*/  CS2R R10, SRZ ;  /* 0x00000000000a7805 */ /* 0x000fe2000001ff00 */
[----:B------:R-:W-:Y:S01]  /*0040*/  ULDC.64 UR4, c[0x0][0x208] ;  /* 0x0000820000047ab9 */ /* 0x000fe20000000a00 */
[----:B------:R-:W2:Y:S01]  /*0050*/  S2R R5, SR_CTAID.X ;  /* 0x0000000000057919 */ /* 0x000ea20000002500 */
[----:B------:R-:W-:Y:S02]  /*0060*/  CS2R R8, SRZ ;  /* 0x0000000000087805 */ /* 0x000fe4000001ff00 */
[----:B-1----:R-:W-:Y:S02]  /*0070*/  SHF.L.U32 R0, R0, 0x1, RZ ;  /* 0x0000000100007819 */ /* 0x002fe400000006ff */
[----:B--2---:R-:W-:-:S02]  /*0080*/  SHF.R.S32.HI R3, RZ, 0x17, R5 ;  /* 0x00000017ff037819 */ /* 0x004fc40000011405 */
[----:B------:R-:W-:Y:S02]  /*0090*/  LOP3.LUT R0, R0, 0xfe, RZ, 0xc0, !PT ;  /* 0x000000fe00007812 */ /* 0x000fe400078ec0ff */
[----:B------:R-:W-:Y:S02]  /*00a0*/  SGXT R3, R3, 0x1 ;  /* 0x000000010303781a */ /* 0x000fe40000000200 */
[----:B------:R-:W-:-:S04]  /*00b0*/  LEA R4, R5, R0, 0x8 ;  /* 0x0000000005047211 */ /* 0x000fc800078e40ff */
[----:B------:R-:W-:Y:S02]  /*00c0*/  LEA.HI R3, R3, R4, RZ, 0x4 ;  /* 0x0000000403037211 */ /* 0x000fe400078f20ff */
[----:B------:R-:W-:Y:S02]  /*00d0*/  IADD3 R13, R4, -0x20, RZ ;  /* 0xffffffe0040d7810 */ /* 0x000fe40007ffe0ff */
[----:B------:R-:W-:Y:S02]  /*00e0*/  SHF.R.S32.HI R0, RZ, 0x4, R3 ;  /* 0x00000004ff007819 */ /* 0x000fe40000011403 */
[----:B------:R-:W1:Y:S01]  /*00f0*/  LDC.64 R2, c[0x0][0x218] ;  /* 0x00008600ff027b82 */ /* 0x000e620000000a00 */
[----:B------:R-:W-:Y:S02]  /*0100*/  IADD3 R15, R4, -0x10, RZ ;  /* 0xfffffff0040f7810 */ /* 0x000fe40007ffe0ff */
[----:B------:R-:W-:-:S04]  /*0110*/  LEA.HI R5, R0, R0, RZ, 0x2 ;  /* 0x0000000000057211 */ /* 0x000fc800078f10ff */
[----:B------:R-:W-:-:S04]  /*0120*/  LOP3.LUT R5, R5, 0xfffffffc, RZ, 0xc0, !PT ;  /* 0xfffffffc05057812 */ /* 0x000fc800078ec0ff */
[----:B------:R-:W-:-:S04]  /*0130*/  IADD3 R5, R0, -R5, RZ ;  /* 0x8000000500057210 */ /* 0x000fc80007ffe0ff */
[C---:B------:R-:W-:Y:S02]  /*0140*/  ISETP.GT.AND P4, PT, R5.reuse, -0x1, PT ;  /* 0xffffffff0500780c */ /* 0x040fe40003f84270 */
[C---:B------:R-:W-:Y:S02]  /*0150*/  ISETP.GT.AND P3, PT, R5.reuse, 0x1, PT ;  /* 0x000000010500780c */ /* 0x040fe40003f64270 */
[C---:B------:R-:W-:Y:S02]  /*0160*/  ISETP.LT.AND P0, PT, R4.reuse, 0x100, P4 ;  /* 0x000001000400780c */ /* 0x040fe40002701270 */
[----:B------:R-:W-:Y:S02]  /*0170*/  ISETP.GT.AND P5, PT, R5, RZ, PT ;  /* 0x000000ff0500720c */ /* 0x000fe40003fa4270 */
[C---:B------:R-:W-:Y:S01]  /*0180*/  ISETP.LT.AND P6, PT, R4.reuse, 0x100, P3 ;  /* 0x000001000400780c */ /* 0x040fe20001fc1270 */
[C---:B-1----:R-:W-:Y:S01]  /*0190*/  IMAD.WIDE R6, R4.reuse, 0x4, R2 ;  /* 0x0000000404067825 */ /* 0x042fe200078e0202 */
[----:B------:R-:W-:-:S03]  /*01a0*/  ISETP.LT.AND P2, PT, R4, 0x100, P5 ;  /* 0x000001000400780c */ /* 0x000fc60002f41270 */
[----:B------:R-:W-:-:S04]  /*01b0*/  IMAD.WIDE R12, R13, 0x4, R2 ;  /* 0x000000040d0c7825 */ /* 0x000fc800078e0202 */
[----:B------:R-:W2:Y:S01]  /*01c0*/  @P0 LDG.E.64 R16, desc[UR4][R6.64] ;  /* 0x0000000406100981 */ /* 0x000ea2000c1e1b00 */
[----:B------:R-:W-:-:S03]  /*01d0*/  IMAD.WIDE R14, R15, 0x4, R2 ;  /* 0x000000040f0e7825 */ /* 0x000fc600078e0202 */
[----:B------:R1:W3:Y:S04]  /*01e0*/  @P6 LDG.E.64 R10, desc[UR4][R12.64] ;  /* 0x000000040c0a6981 */ /* 0x0002e8000c1e1b00 */
[----:B------:R-:W4:Y:S01]  /*01f0*/  @P2 LDG.E.64 R8, desc[UR4][R14.64] ;  /* 0x000000040e082981 */ /* 0x000f22000c1e1b00 */
[----:B------:R-:W-:Y:S02]  /*0200*/  IADD3 R0, R5, 0x1, RZ ;  /* 0x0000000105007810 */ /* 0x000fe40007ffe0ff */
[----:B------:R-:W-:Y:S02]  /*0210*/  IADD3 R5, R5, 0x2, RZ ;  /* 0x0000000205057810 */ /* 0x000fe40007ffe0ff */
[----:B------:R-:W-:Y:S02]  /*0220*/  ISETP.GE.U32.AND P1, PT, R0, 0x4, PT ;  /* 0x000000040000780c */ /* 0x000fe40003f26070 */
[----:B-1----:R-:W-:-:S05]  /*0230*/  IADD3 R13, R4, 0x20, RZ ;  /* 0x00000020040d7810 */ /* 0x002fca0007ffe0ff */
[----:B------:R-:W-:Y:S01]  /*0240*/  IMAD.WIDE R12, R13, 0x4, R2 ;  /* 0x000000040d0c7825 */ /* 0x000fe200078e0202 */
[----:B--2---:R-:W-:Y:S02]  /*0250*/  SEL R18, R16, RZ, P0 ;  /* 0x000000ff10127207 */ /* 0x004fe40000000000 */
[----:B------:R-:W-:Y:S02]  /*0260*/  SEL R0, R17, RZ, P0 ;  /* 0x000000ff11007207 */ /* 0x000fe40000000000 */
[----:B------:R-:W-:Y:S02]  /*0270*/  ISETP.GE.U32.AND P0, PT, R5, 0x4, PT ;  /* 0x000000040500780c */ /* 0x000fe40003f06070 */
[----:B---3--:R-:W-:Y:S02]  /*0280*/  SEL R5, R10, RZ, P6 ;  /* 0x000000ff0a057207 */ /* 0x008fe40003000000 */
[----:B------:R-:W-:Y:S02]  /*0290*/  SEL R16, R11, RZ, P6 ;  /* 0x000000ff0b107207 */ /* 0x000fe40003000000 */
[----:B------:R-:W-:-:S02]  /*02a0*/  ISETP.LT.AND P6, PT, R4, 0x100, !P1 ;  /* 0x000001000400780c */ /* 0x000fc40004fc1270 */
[----:B----4-:R-:W-:Y:S02]  /*02b0*/  SEL R17, R8, RZ, P2 ;  /* 0x000000ff08117207 */ /* 0x010fe40001000000 */
[----:B------:R-:W-:Y:S02]  /*02c0*/  SEL R14, R9, RZ, P2 ;  /* 0x000000ff090e7207 */ /* 0x000fe40001000000 */
[----:B------:R-:W-:Y:S02]  /*02d0*/  CS2R R8, SRZ ;  /* 0x0000000000087805 */ /* 0x000fe4000001ff00 */
[----:B------:R-:W-:Y:S02]  /*02e0*/  IADD3 R11, R4, 0x10, RZ ;  /* 0x00000010040b7810 */ /* 0x000fe40007ffe0ff */
[----:B------:R-:W-:-:S03]  /*02f0*/  ISETP.LT.AND P2, PT, R4, 0x100, !P0 ;  /* 0x000001000400780c */ /* 0x000fc60004741270 */
[----:B------:R-:W-:Y:S01]  /*0300*/  IMAD.WIDE R10, R11, 0x4, R2 ;  /* 0x000000040b0a7825 */ /* 0x000fe200078e0202 */
[----:B------:R-:W-:-:S04]  /*0310*/  CS2R R2, SRZ ;  /* 0x0000000000027805 */ /* 0x000fc8000001ff00 */
[----:B------:R1:W2:Y:S05]  /*0320*/  @P6 LDG.E.64 R8, desc[UR4][R10.64] ;  /* 0x000000040a086981 */ /* 0x0002aa000c1e1b00 */
[----:B------:R-:W3:Y:S01]  /*0330*/  @P2 LDG.E.64 R2, desc[UR4][R12.64] ;  /* 0x000000040c022981 */ /* 0x000ee2000c1e1b00 */
[----:B------:R-:W-:Y:S01]  /*0340*/  FMUL R5, R5, R5 ;  /* 0x0000000505057220 */ /* 0x000fe20000400000 */
[----:B------:R-:W-:Y:S01]  /*0350*/  FMUL R16, R16, R16 ;  /* 0x0000001010107220 */ /* 0x000fe20000400000 */
[----:B------:R-:W-:Y:S01]  /*0360*/  FMUL R14, R14, R14 ;  /* 0x0000000e0e0e7220 */ /* 0x000fe20000400000 */
[----:B------:R-:W-:Y:S01]  /*0370*/  FMUL R0, R0, R0 ;  /* 0x0000000000007220 */ /* 0x000fe20000400000 */
[----:B------:R-:W-:Y:S01]  /*0380*/  FMUL R17, R17, R17 ;  /* 0x0000001111117220 */ /* 0x000fe20000400000 */
[----:B------:R-:W-:Y:S01]  /*0390*/  FSEL R20, R5, RZ, P3 ;  /* 0x000000ff05147208 */ /* 0x000fe20001800000 */
[----:B------:R-:W-:Y:S01]  /*03a0*/  FMUL R18, R18, R18 ;  /* 0x0000001212127220 */ /* 0x000fe20000400000 */
[----:B------:R-:W-:-:S02]  /*03b0*/  FSEL R5, R16, RZ, P3 ;  /* 0x000000ff10057208 */ /* 0x000fc40001800000 */
[----:B------:R-:W-:Y:S02]  /*03c0*/  FSEL R14, R14, RZ, P5 ;  /* 0x000000ff0e0e7208 */ /* 0x000fe40002800000 */
[----:B------:R-:W-:Y:S02]  /*03d0*/  FSEL R0, R0, RZ, P4 ;  /* 0x000000ff00007208 */ /* 0x000fe40002000000 */
[----:B------:R-:W-:Y:S01]  /*03e0*/  FSEL R17, R17, RZ, P5 ;  /* 0x000000ff11117208 */ /* 0x000fe20002800000 */
[----:B------:R-:W-:Y:S01]  /*03f0*/  FADD R5, R5, R14 ;  /* 0x0000000e05057221 */ /* 0x000fe20000000000 */
[----:B------:R-:W-:Y:S02]  /*0400*/  FSEL R18, R18, RZ, P4 ;  /* 0x000000ff12127208 */ /* 0x000fe40002000000 */
[----:B------:R-:W-:Y:S01]  /*0410*/  ISETP.GE.AND P3, PT, R4, 0x100, PT ;  /* 0x000001000400780c */ /* 0x000fe20003f66270 */
[----:B-1----:R-:W-:Y:S01]  /*0420*/  FADD R10, R5, R0 ;  /* 0x00000000050a7221 */ /* 0x002fe20000000000 */
[----:B------:R-:W-:-:S04]  /*0430*/  FADD R17, R20, R17 ;  /* 0x0000001114117221 */ /* 0x000fc80000000000 */
[----:B------:R-:W-:Y:S01]  /*0440*/  FADD R17, R17, R18 ;  /* 0x0000001211117221 */ /* 0x000fe20000000000 */
[----:B------:R-:W-:Y:S02]  /*0450*/  MOV R19, 0x3b18f0fe ;  /* 0x3b18f0fe00137802 */ /* 0x000fe40000000f00 */
[----:B--2---:R-:W-:Y:S02]  /*0460*/  SEL R8, R8, RZ, P6 ;  /* 0x000000ff08087207 */ /* 0x004fe40003000000 */
[----:B------:R-:W-:Y:S02]  /*0470*/  SEL R9, R9, RZ, P6 ;  /* 0x000000ff09097207 */ /* 0x000fe40003000000 */
[----:B---3--:R-:W-:Y:S01]  /*0480*/  SEL R0, R2, RZ, P2 ;  /* 0x000000ff02007207 */ /* 0x008fe20001000000 */
[----:B------:R-:W-:Y:S02]  /*0490*/  FMUL R8, R8, R8 ;  /* 0x0000000808087220 */ /* 0x000fe40000400000 */
[----:B------:R-:W-:Y:S01]  /*04a0*/  FMUL R9, R9, R9 ;  /* 0x0000000909097220 */ /* 0x000fe20000400000 */
[----:B------:R-:W-:Y:S01]  /*04b0*/  SEL R3, R3, RZ, P2 ;  /* 0x000000ff03037207 */ /* 0x000fe20001000000 */
[----:B------:R-:W-:Y:S01]  /*04c0*/  FMUL R0, R0, R0 ;  /* 0x0000000000007220 */ /* 0x000fe20000400000 */
[----:B------:R-:W-:-:S02]  /*04d0*/  FSEL R8, R8, RZ, !P1 ;  /* 0x000000ff08087208 */ /* 0x000fc40004800000 */
[----:B------:R-:W-:Y:S01]  /*04e0*/  FSEL R9, R9, RZ, !P1 ;  /* 0x000000ff09097208 */ /* 0x000fe20004800000 */
[----:B------:R-:W-:Y:S01]  /*04f0*/  FMUL R5, R3, R3 ;  /* 0x0000000303057220 */ /* 0x000fe20000400000 */
[----:B------:R-:W-:Y:S01]  /*0500*/  FSEL R0, R0, RZ, !P0 ;  /* 0x000000ff00007208 */ /* 0x000fe20004000000 */
[----:B------:R-:W-:Y:S01]  /*0510*/  FADD R17, R17, R8 ;  /* 0x0000000811117221 */ /* 0x000fe20000000000 */
[----:B------:R-:W-:Y:S01]  /*0520*/  CS2R R2, SRZ ;  /* 0x0000000000027805 */ /* 0x000fe2000001ff00 */
[----:B------:R-:W-:Y:S01]  /*0530*/  FADD R10, R10, R9 ;  /* 0x000000090a0a7221 */ /* 0x000fe20000000000 */
[----:B------:R-:W-:Y:S01]  /*0540*/  FSEL R5, R5, RZ, !P0 ;  /* 0x000000ff05057208 */ /* 0x000fe20004000000 */
[----:B------:R-:W-:Y:S01]  /*0550*/  HFMA2.MMA R9, -RZ, RZ, 0.60205078125, -0.443115234375 ;  /* 0x38d1b717ff097435 */ /* 0x000fe200000001ff */
[----:B------:R-:W-:Y:S02]  /*0560*/  FADD R0, R17, R0 ;  /* 0x0000000011007221 */ /* 0x000fe40000000000 */
[----:B------:R1:W5:Y:S01]  /*0570*/  @!P3 LDG.E.64 R2, desc[UR4][R6.64] ;  /* 0x000000040602b981 */ /* 0x000362000c1e1b00 */
[----:B------:R-:W-:Y:S01]  /*0580*/  FADD R5, R10, R5 ;  /* 0x000000050a057221 */ /* 0x000fe20000000000 */
[----:B------:R-:W-:Y:S01]  /*0590*/  FMUL R0, R0, 0.20000000298023223877 ;  /* 0x3e4ccccd00007820 */ /* 0x000fe20000400000 */
[----:B------:R-:W-:Y:S02]  /*05a0*/  BSSY B0, `(.L_x_0) ;  /* 0x00000a9000007945 */ /* 0x000fe40003800000 */
[----:B------:R-:W-:-:S02]  /*05b0*/  FMUL R8, R5, 0.20000000298023223877 ;  /* 0x3e4ccccd05087820 */ /* 0x000fc40000400000 */
[-C--:B------:R-:W-:Y:S02]  /*05c0*/  FFMA R5, R0, R9.reuse, 1 ;  /* 0x3f80000000057423 */ /* 0x080fe40000000009 */
[----:B------:R-:W-:Y:S02]  /*05d0*/  FFMA R8, R8, R9, 1 ;  /* 0x3f80000008087423 */ /* 0x000fe40000000009 */
[C---:B------:R-:W-:Y:S01]  /*05e0*/  FADD.FTZ R9, |R5|.reuse, -RZ ;  /* 0x800000ff05097221 */ /* 0x040fe20000010200 */
[----:B------:R-:W-:Y:S01]  /*05f0*/  FSETP.NEU.AND P5, PT, R5, RZ, PT ;  /* 0x000000ff0500720b */ /* 0x000fe20003fad000 */
[C---:B------:R-:W-:Y:S01]  /*0600*/  FADD.FTZ R10, |R8|.reuse, -RZ ;  /* 0x800000ff080a7221 */ /* 0x040fe20000010200 */
[----:B------:R-:W-:Y:S02]  /*0610*/  FSETP.NEU.AND P2, PT, R8, RZ, PT ;  /* 0x000000ff0800720b */ /* 0x000fe40003f4d000 */
[----:B------:R-:W-:-:S04]  /*0620*/  LOP3.LUT R0, R9, 0x7fffff, RZ, 0xc0, !PT ;  /* 0x007fffff09007812 */ /* 0x000fc800078ec0ff */
[----:B-1----:R-:W-:Y:S02]  /*0630*/  LOP3.LUT R7, R0, 0x3f800000, RZ, 0xfc, !PT ;  /* 0x3f80000000077812 */ /* 0x002fe400078efcff */
[----:B------:R-:W-:Y:S02]  /*0640*/  LOP3.LUT R0, R10, 0x7fffff, RZ, 0xc0, !PT ;  /* 0x007fffff0a007812 */ /* 0x000fe400078ec0ff */
[----:B------:R-:W-:Y:S02]  /*0650*/  FSETP.GT.AND P0, PT, R7, 1.4142135381698608398, PT ;  /* 0x3fb504f30700780b */ /* 0x000fe40003f04000 */
[----:B------:R-:W-:-:S04]  /*0660*/  LOP3.LUT R11, R0, 0x3f800000, RZ, 0xfc, !PT ;  /* 0x3f800000000b7812 */ /* 0x000fc800078efcff */
[----:B------:R-:W-:-:S07]  /*0670*/  FSETP.GT.AND P1, PT, R11, 1.4142135381698608398, PT ;  /* 0x3fb504f30b00780b */ /* 0x000fce0003f24000 */
[----:B------:R-:W-:-:S04]  /*0680*/  @P0 FMUL R7, R7, 0.5 ;  /* 0x3f00000007070820 */ /* 0x000fc80000400000 */
[C---:B------:R-:W-:Y:S01]  /*0690*/  FADD R6, R7.reuse, 1 ;  /* 0x3f80000007067421 */ /* 0x040fe20000000000 */
[----:B------:R-:W-:Y:S01]  /*06a0*/  FADD R15, R7, -1 ;  /* 0xbf800000070f7421 */ /* 0x000fe20000000000 */
[----:B------:R-:W-:-:S03]  /*06b0*/  @P1 FMUL R11, R11, 0.5 ;  /* 0x3f0000000b0b1820 */ /* 0x000fc60000400000 */
[----:B------:R-:W-:Y:S01]  /*06c0*/  FADD R13, R15, R15 ;  /* 0x0000000f0f0d7221 */ /* 0x000fe20000000000 */
[C---:B------:R-:W-:Y:S01]  /*06d0*/  FADD R0, R11.reuse, 1 ;  /* 0x3f8000000b007421 */ /* 0x040fe20000000000 */
[----:B------:R-:W1:Y:S01]  /*06e0*/  MUFU.RCP R6, R6 ;  /* 0x0000000600067308 */ /* 0x000e620000001000 */
[----:B------:R-:W-:-:S04]  /*06f0*/  FADD R21, R11, -1 ;  /* 0xbf8000000b157421 */ /* 0x000fc80000000000 */
[----:B------:R-:W-:-:S03]  /*0700*/  FADD R11, R21, R21 ;  /* 0x00000015150b7221 */ /* 0x000fc60000000000 */
[----:B------:R-:W2:Y:S01]  /*0710*/  MUFU.RCP R0, R0 ;  /* 0x0000000000007308 */ /* 0x000ea20000001000 */
[CC--:B-1----:R-:W-:Y:S01]  /*0720*/  FMUL R12, R6.reuse, R13.reuse ;  /* 0x0000000d060c7220 */ /* 0x0c2fe20000400000 */
[----:B------:R-:W-:-:S03]  /*0730*/  FFMA R16, -R6, R13, R15 ;  /* 0x0000000d06107223 */ /* 0x000fc6000000010f */
[----:B------:R-:W-:Y:S01]  /*0740*/  FMUL R14, R12, R12 ;  /* 0x0000000c0c0e7220 */ /* 0x000fe20000400000 */
[----:B------:R-:W-:Y:S01]  /*0750*/  FADD R16, R16, R16 ;  /* 0x0000001010107221 */ /* 0x000fe20000000000 */
[----:B--2---:R-:W-:Y:S02]  /*0760*/  FMUL R7, R0, R11 ;  /* 0x0000000b00077220 */ /* 0x004fe40000400000 */
[----:B------:R-:W-:Y:S01]  /*0770*/  FFMA.FTZ R17, R14, R19, 0.01249298732727766037 ;  /* 0x3c4caf630e117423 */ /* 0x000fe20000010013 */
[----:B------:R-:W-:Y:S01]  /*0780*/  FFMA R20, -R0, R11, R21 ;  /* 0x0000000b00147223 */ /* 0x000fe20000000115 */
[----:B------:R-:W-:Y:S02]  /*0790*/  FMUL R18, R7, R7 ;  /* 0x0000000707127220 */ /* 0x000fe40000400000 */
[----:B------:R-:W-:Y:S01]  /*07a0*/  FFMA.FTZ R17, R14, R17, 0.083333469927310943604 ;  /* 0x3daaaabd0e117423 */ /* 0x000fe20000010011 */
[----:B------:R-:W-:Y:S01]  /*07b0*/  FADD R20, R20, R20 ;  /* 0x0000001414147221 */ /* 0x000fe20000000000 */
[----:B------:R-:W-:-:S02]  /*07c0*/  FFMA.FTZ R19, R18, R19, 0.01249298732727766037 ;  /* 0x3c4caf6312137423 */ /* 0x000fc40000010013 */
[----:B------:R-:W-:Y:S01]  /*07d0*/  FMUL.FTZ R17, R14, R17 ;  /* 0x000000110e117220 */ /* 0x000fe20000410000 */
[----:B------:R-:W-:Y:S01]  /*07e0*/  SHF.R.U32.HI R14, RZ, 0x17, R10 ;  /* 0x00000017ff0e7819 */ /* 0x000fe2000001160a */
[----:B------:R-:W-:Y:S02]  /*07f0*/  FFMA.FTZ R23, R18, R19, 0.083333469927310943604 ;  /* 0x3daaaabd12177423 */ /* 0x000fe40000010013 */
[----:B------:R-:W-:Y:S01]  /*0800*/  FMUL.FTZ R17, R12, R17 ;  /* 0x000000110c117220 */ /* 0x000fe20000410000 */
[----:B------:R-:W-:Y:S01]  /*0810*/  FFMA.FTZ R19, R15, -R12, R16 ;  /* 0x8000000c0f137223 */ /* 0x000fe20000010010 */
[----:B------:R-:W-:Y:S01]  /*0820*/  SHF.R.U32.HI R12, RZ, 0x17, R9 ;  /* 0x00000017ff0c7819 */ /* 0x000fe20000011609 */
[----:B------:R-:W-:Y:S01]  /*0830*/  FMUL.FTZ R18, R18, R23 ;  /* 0x0000001712127220 */ /* 0x000fe20000410000 */
[----:B------:R-:W-:Y:S01]  /*0840*/  FFMA.FTZ R23, R21, -R7, R20 ;  /* 0x8000000715177223 */ /* 0x000fe20000010014 */
[C---:B------:R-:W-:Y:S01]  /*0850*/  FFMA R15, R6.reuse, R13, R17 ;  /* 0x0000000d060f7223 */ /* 0x040fe20000000011 */
[----:B------:R-:W-:Y:S01]  /*0860*/  I2FP.F32.U32 R12, R12 ;  /* 0x0000000c000c7245 */ /* 0x000fe20000201000 */
[----:B------:R-:W-:Y:S01]  /*0870*/  FMUL.FTZ R21, R7, R18 ;  /* 0x0000001207157220 */ /* 0x000fe20000410000 */
[C---:B------:R-:W-:Y:S01]  /*0880*/  FMUL.FTZ R19, R6.reuse, R19 ;  /* 0x0000001306137220 */ /* 0x040fe20000410000 */
[----:B------:R-:W-:Y:S01]  /*0890*/  FFMA R6, R6, R13, -R15 ;  /* 0x0000000d06067223 */ /* 0x000fe2000000080f */
[----:B------:R-:W-:Y:S01]  /*08a0*/  I2FP.F32.U32 R14, R14 ;  /* 0x0000000e000e7245 */ /* 0x000fe20000201000 */
[C---:B------:R-:W-:Y:S01]  /*08b0*/  FFMA R7, R0.reuse, R11, R21 ;  /* 0x0000000b00077223 */ /* 0x040fe20000000015 */
[----:B------:R-:W-:-:S03]  /*08c0*/  FMUL.FTZ R23, R0, R23 ;  /* 0x0000001700177220 */ /* 0x000fc60000410000 */
[----:B------:R-:W-:Y:S01]  /*08d0*/  FFMA R16, R0, R11, -R7 ;  /* 0x0000000b00107223 */ /* 0x000fe20000000807 */
[----:B------:R-:W-:Y:S01]  /*08e0*/  FADD R0, R12, -127 ;  /* 0xc2fe00000c007421 */ /* 0x000fe20000000000 */
[----:B------:R-:W-:Y:S01]  /*08f0*/  FADD R12, R17, R6 ;  /* 0x00000006110c7221 */ /* 0x000fe20000000000 */
[----:B------:R-:W-:Y:S01]  /*0900*/  FADD R6, R14, -127 ;  /* 0xc2fe00000e067421 */ /* 0x000fe20000000000 */
[----:B------:R-:W-:Y:S01]  /*0910*/  FADD R16, R21, R16 ;  /* 0x0000001015107221 */ /* 0x000fe20000000000 */
[----:B------:R-:W-:Y:S01]  /*0920*/  @P0 FADD R0, R0, 1 ;  /* 0x3f80000000000421 */ /* 0x000fe20000000000 */
[----:B------:R-:W-:Y:S01]  /*0930*/  FADD R14, R19, R12 ;  /* 0x0000000c130e7221 */ /* 0x000fe20000000000 */
[----:B------:R-:W-:Y:S01]  /*0940*/  @P1 FADD R6, R6, 1 ;  /* 0x3f80000006061421 */ /* 0x000fe20000000000 */
[----:B------:R-:W-:Y:S01]  /*0950*/  FADD R18, R23, R16 ;  /* 0x0000001017127221 */ /* 0x000fe20000000000 */
[----:B------:R-:W-:Y:S01]  /*0960*/  FMUL.FTZ R13, R0, 0.693145751953125 ;  /* 0x3f317200000d7820 */ /* 0x000fe20000410000 */
[----:B------:R-:W-:Y:S01]  /*0970*/  FADD R16, R15, R14 ;  /* 0x0000000e0f107221 */ /* 0x000fe20000000000 */
[----:B------:R-:W-:Y:S01]  /*0980*/  FMUL.FTZ R17, R6, 0.693145751953125 ;  /* 0x3f31720006117820 */ /* 0x000fe20000410000 */
[----:B------:R-:W-:Y:S01]  /*0990*/  FADD R20, R7, R18 ;  /* 0x0000001207147221 */ /* 0x000fe20000000000 */
[----:B------:R-:W-:Y:S01]  /*09a0*/  FMUL.FTZ R0, R0, 1.428606765330187045e-06 ;  /* 0x35bfbe8e00007820 */ /* 0x000fe20000410000 */
[----:B------:R-:W-:Y:S01]  /*09b0*/  FADD R12, R16, R13 ;  /* 0x0000000d100c7221 */ /* 0x000fe20000000000 */
[----:B------:R-:W-:Y:S01]  /*09c0*/  FADD R15, R15, -R16 ;  /* 0x800000100f0f7221 */ /* 0x000fe20000000000 */
[----:B------:R-:W-:Y:S01]  /*09d0*/  FADD R11, R20, R17 ;  /* 0x00000011140b7221 */ /* 0x000fe20000000000 */
[----:B------:R-:W-:Y:S01]  /*09e0*/  FADD R7, R7, -R20 ;  /* 0x8000001407077221 */ /* 0x000fe20000000000 */
[----:B------:R-:W-:Y:S01]  /*09f0*/  FADD R13, R13, -R12 ;  /* 0x8000000c0d0d7221 */ /* 0x000fe20000000000 */
[----:B------:R-:W-:Y:S01]  /*0a00*/  FADD R15, R14, R15 ;  /* 0x0000000f0e0f7221 */ /* 0x000fe20000000000 */
[----:B------:R-:W-:Y:S01]  /*0a10*/  FADD R17, R17, -R11 ;  /* 0x8000000b11117221 */ /* 0x000fe20000000000 */
[----:B------:R-:W-:Y:S01]  /*0a20*/  FADD R7, R18, R7 ;  /* 0x0000000712077221 */ /* 0x000fe20000000000 */
[----:B------:R-:W-:Y:S01]  /*0a30*/  FADD R16, R16, R13 ;  /* 0x0000000d10107221 */ /* 0x000fe20000000000 */
[----:B------:R-:W-:Y:S01]  /*0a40*/  FMUL.FTZ R6, R6, 1.428606765330187045e-06 ;  /* 0x35bfbe8e06067820 */ /* 0x000fe20000410000 */
[----:B------:R-:W-:-:S02]  /*0a50*/  FADD R20, R20, R17 ;  /* 0x0000001114147221 */ /* 0x000fc40000000000 */
[----:B------:R-:W-:Y:S02]  /*0a60*/  FADD R15, R15, R16 ;  /* 0x000000100f0f7221 */ /* 0x000fe40000000000 */
[----:B------:R-:W-:Y:S01]  /*0a70*/  FADD R7, R7, R20 ;  /* 0x0000001407077221 */ /* 0x000fe20000000000 */
[----:B------:R-:W-:Y:S01]  /*0a80*/  HFMA2.MMA R20, -RZ, RZ, 3.4921875, 0 ;  /* 0x42fc0000ff147435 */ /* 0x000fe200000001ff */
[----:B------:R-:W-:Y:S02]  /*0a90*/  FADD R15, R0, R15 ;  /* 0x0000000f000f7221 */ /* 0x000fe40000000000 */
[----:B------:R-:W-:Y:S02]  /*0aa0*/  FADD R14, R6, R7 ;  /* 0x00000007060e7221 */ /* 0x000fe40000000000 */
[----:B------:R-:W-:Y:S02]  /*0ab0*/  FADD R13, R12, R15 ;  /* 0x0000000f0c0d7221 */ /* 0x000fe40000000000 */
[----:B------:R-:W-:-:S02]  /*0ac0*/  FADD R16, R11, R14 ;  /* 0x0000000e0b107221 */ /* 0x000fc40000000000 */
[----:B------:R-:W-:Y:S01]  /*0ad0*/  FADD R12, R12, -R13 ;  /* 0x8000000d0c0c7221 */ /* 0x000fe20000000000 */
[----:B------:R-:W-:Y:S01]  /*0ae0*/  FMUL.FTZ R6, R13, 0.75 ;  /* 0x3f4000000d067820 */ /* 0x000fe20000410000 */
[C---:B------:R-:W-:Y:S02]  /*0af0*/  FMUL.FTZ R7, R16.reuse, 0.75 ;  /* 0x3f40000010077820 */ /* 0x040fe40000410000 */
[----:B------:R-:W-:Y:S01]  /*0b00*/  FADD R0, R15, R12 ;  /* 0x0000000c0f007221 */ /* 0x000fe20000000000 */
[----:B------:R-:W-:Y:S01]  /*0b10*/  FADD R15, R11, -R16 ;  /* 0x800000100b0f7221 */ /* 0x000fe20000000000 */
[----:B------:R-:W-:Y:S01]  /*0b20*/  FFMA.FTZ R11, R13, 0.75, -R6 ;  /* 0x3f4000000d0b7823 */ /* 0x000fe20000010806 */
[----:B------:R-:W-:Y:S02]  /*0b30*/  FFMA.FTZ R12, R16, 0.75, -R7 ;  /* 0x3f400000100c7823 */ /* 0x000fe40000010807 */
[----:B------:R-:W-:Y:S01]  /*0b40*/  FADD R15, R14, R15 ;  /* 0x0000000f0e0f7221 */ /* 0x000fe20000000000 */
[----:B------:R-:W-:-:S03]  /*0b50*/  FFMA.FTZ R0, R0, 0.75, R11 ;  /* 0x3f40000000007823 */ /* 0x000fc6000001000b */
[----:B------:R-:W-:Y:S01]  /*0b60*/  FFMA.FTZ R15, R15, 0.75, R12 ;  /* 0x3f4000000f0f7823 */ /* 0x000fe2000001000c */
[----:B------:R-:W-:-:S03]  /*0b70*/  FFMA.FTZ R11, RZ, R13, R0 ;  /* 0x0000000dff0b7223 */ /* 0x000fc60000010000 */
[----:B------:R-:W-:Y:S01]  /*0b80*/  FFMA.FTZ R0, RZ, R16, R15 ;  /* 0x00000010ff007223 */ /* 0x000fe2000001000f */
[----:B------:R-:W-:-:S03]  /*0b90*/  FADD.FTZ R13, R6, R11 ;  /* 0x0000000b060d7221 */ /* 0x000fc60000010000 */
[----:B------:R-:W-:Y:S02]  /*0ba0*/  FADD.FTZ R12, R7, R0 ;  /* 0x00000000070c7221 */ /* 0x000fe40000010000 */
[----:B------:R-:W-:-:S03]  /*0bb0*/  ISETP.NE.AND P0, PT, R13, 0x42b17218, PT ;  /* 0x42b172180d00780c */ /* 0x000fc60003f05270 */
[C---:B------:R-:W-:Y:S02]  /*0bc0*/  ISETP.NE.AND P1, PT, R12.reuse, 0x42b17218, PT ;  /* 0x42b172180c00780c */ /* 0x040fe40003f25270 */
[----:B------:R-:W-:Y:S02]  /*0bd0*/  FSEL R14, R13, 88.72283172607421875, P0 ;  /* 0x42b172170d0e7808 */ /* 0x000fe40000000000 */
[----:B------:R-:W-:-:S03]  /*0be0*/  FSEL R18, R12, 88.72283172607421875, P1 ;  /* 0x42b172170c127808 */ /* 0x000fc60000800000 */
[----:B------:R-:W-:Y:S02]  /*0bf0*/  FMUL.FTZ R15, R14, 1.4426950216293334961 ;  /* 0x3fb8aa3b0e0f7820 */ /* 0x000fe40000410000 */
[----:B------:R-:W-:-:S04]  /*0c00*/  FMUL.FTZ R19, R18, 1.4426950216293334961 ;  /* 0x3fb8aa3b12137820 */ /* 0x000fc80000410000 */
[----:B------:R-:W1:Y:S08]  /*0c10*/  FRND.TRUNC R15, R15 ;  /* 0x0000000f000f7307 */ /* 0x000e70000020d000 */
[----:B------:R-:W2:Y:S01]  /*0c20*/  FRND.TRUNC R19, R19 ;  /* 0x0000001300137307 */ /* 0x000ea2000020d000 */
[----:B-1----:R-:W-:-:S05]  /*0c30*/  FADD.FTZ R16, |R15|, -RZ ;  /* 0x800000ff0f107221 */ /* 0x002fca0000010200 */
[----:B------:R-:W-:Y:S02]  /*0c40*/  FSETP.GT.AND P0, PT, R16, 126, PT ;  /* 0x42fc00001000780b */ /* 0x000fe40003f04000 */
[----:B------:R-:W-:Y:S01]  /*0c50*/  LOP3.LUT R16, R20, 0x80000000, R15, 0xb8, !PT ;  /* 0x8000000014107812 */ /* 0x000fe200078eb80f */
[----:B--2---:R-:W-:-:S05]  /*0c60*/  FADD.FTZ R17, |R19|, -RZ ;  /* 0x800000ff13117221 */ /* 0x004fca0000010200 */
[----:B------:R-:W-:Y:S02]  /*0c70*/  FSETP.GT.AND P1, PT, R17, 126, PT ;  /* 0x42fc00001100780b */ /* 0x000fe40003f24000 */
[----:B------:R-:W-:Y:S02]  /*0c80*/  FSEL R17, R16, R15, P0 ;  /* 0x0000000f10117208 */ /* 0x000fe40000000000 */
[----:B------:R-:W-:-:S03]  /*0c90*/  LOP3.LUT R16, R20, 0x80000000, R19, 0xb8, !PT ;  /* 0x8000000014107812 */ /* 0x000fc600078eb813 */
[----:B------:R-:W-:Y:S01]  /*0ca0*/  FFMA.FTZ R14, R17, -0.69314718246459960938, R14 ;  /* 0xbf317218110e7823 */ /* 0x000fe2000001000e */
[----:B------:R-:W-:-:S03]  /*0cb0*/  FSEL R15, R16, R19, P1 ;  /* 0x00000013100f7208 */ /* 0x000fc60000800000 */
[C---:B------:R-:W-:Y:S01]  /*0cc0*/  FFMA.FTZ R14, R17.reuse, 1.9046542121259335545e-09, R14 ;  /* 0x3102e308110e7823 */ /* 0x040fe2000001000e */
[----:B------:R-:W-:Y:S01]  /*0cd0*/  FADD R17, R17, 12583039 ;  /* 0x4b40007f11117421 */ /* 0x000fe20000000000 */
[C---:B------:R-:W-:Y:S02]  /*0ce0*/  FFMA.FTZ R18, R15.reuse, -0.69314718246459960938, R18 ;  /* 0xbf3172180f127823 */ /* 0x040fe40000010012 */
[----:B------:R-:W-:Y:S02]  /*0cf0*/  FMUL R14, R14, 1.4426950216293334961 ;  /* 0x3fb8aa3b0e0e7820 */ /* 0x000fe40000400000 */
[C---:B------:R-:W-:Y:S01]  /*0d00*/  FFMA.FTZ R18, R15.reuse, 1.9046542121259335545e-09, R18 ;  /* 0x3102e3080f127823 */ /* 0x040fe20000010012 */
[----:B------:R-:W-:Y:S01]  /*0d10*/  FADD R15, R15, 12583039 ;  /* 0x4b40007f0f0f7421 */ /* 0x000fe20000000000 */
[----:B------:R-:W-:Y:S02]  /*0d20*/  SHF.L.U32 R17, R17, 0x17, RZ ;  /* 0x0000001711117819 */ /* 0x000fe400000006ff */
[----:B------:R-:W-:Y:S01]  /*0d30*/  FMUL R18, R18, 1.4426950216293334961 ;  /* 0x3fb8aa3b12127820 */ /* 0x000fe20000400000 */
[----:B------:R-:W1:Y:S01]  /*0d40*/  MUFU.EX2 R14, R14 ;  /* 0x0000000e000e7308 */ /* 0x000e620000000800 */
[----:B------:R-:W-:-:S07]  /*0d50*/  SHF.L.U32 R15, R15, 0x17, RZ ;  /* 0x000000170f0f7819 */ /* 0x000fce00000006ff */
[----:B------:R-:W2:Y:S01]  /*0d60*/  MUFU.EX2 R18, R18 ;  /* 0x0000001200127308 */ /* 0x000ea20000000800 */
[----:B-1----:R-:W-:-:S05]  /*0d70*/  FMUL R16, R17, R14 ;  /* 0x0000000e11107220 */ /* 0x002fca0000400000 */
[----:B------:R-:W-:Y:S01]  /*0d80*/  FSETP.NEU.AND P0, PT, R16, +INF , PT ;  /* 0x7f8000001000780b */ /* 0x000fe20003f0d000 */
[----:B--2---:R-:W-:Y:S01]  /*0d90*/  FMUL R17, R15, R18 ;  /* 0x000000120f117220 */ /* 0x004fe20000400000 */
[----:B------:R-:W-:Y:S02]  /*0da0*/  MOV R15, 0x40000000 ;  /* 0x40000000000f7802 */ /* 0x000fe40000000f00 */
[----:B------:R-:W-:Y:S02]  /*0db0*/  ISETP.NE.OR P4, PT, R13, 0x42b17218, !P0 ;  /* 0x42b172180d00780c */ /* 0x000fe40004785670 */
[----:B------:R-:W-:-:S04]  /*0dc0*/  FSETP.NEU.AND P1, PT, R17, +INF , PT ;  /* 0x7f8000001100780b */ /* 0x000fc80003f2d000 */
[----:B------:R-:W-:-:S03]  /*0dd0*/  ISETP.NE.OR P6, PT, R12, 0x42b17218, !P1 ;  /* 0x42b172180c00780c */ /* 0x000fc60004fc5670 */
[----:B------:R-:W-:Y:S01]  /*0de0*/  @P0 FADD.FTZ R14, R6, -R13 ;  /* 0x8000000d060e0221 */ /* 0x000fe20000010000 */
[----:B------:R-:W-:Y:S01]  /*0df0*/  FFMA R6, RZ, -R15, 0.75 ;  /* 0x3f400000ff067423 */ /* 0x000fe2000000080f */
[----:B------:R-:W-:Y:S02]  /*0e00*/  FADD R13, R10, 0.75 ;  /* 0x3f4000000a0d7421 */ /* 0x000fe40000000000 */
[----:B------:R-:W-:Y:S01]  /*0e10*/  @P0 FADD.FTZ R11, R11, R14 ;  /* 0x0000000e0b0b0221 */ /* 0x000fe20000010000 */
[----:B------:R-:W-:Y:S01]  /*0e20*/  FADD.FTZ R6, |R6|, -RZ ;  /* 0x800000ff06067221 */ /* 0x000fe20000010200 */
[----:B------:R-:W-:Y:S02]  /*0e30*/  @P1 FADD.FTZ R7, R7, -R12 ;  /* 0x8000000c07071221 */ /* 0x000fe40000010000 */
[----:B------:R-:W-:Y:S02]  /*0e40*/  @!P4 FADD R11, R11, 7.62939453125e-06 ;  /* 0x370000000b0bc421 */ /* 0x000fe40000000000 */
[----:B------:R-:W-:Y:S01]  /*0e50*/  FSETP.NEU.AND P4, PT, R6, 1, PT ;  /* 0x3f8000000600780b */ /* 0x000fe20003f8d000 */
[C---:B------:R-:W-:Y:S01]  /*0e60*/  @!P5 FADD R6, R5.reuse, R5 ;  /* 0x000000050506d221 */ /* 0x040fe20000000000 */
[----:B------:R-:W-:Y:S01]  /*0e70*/  @P1 FADD.FTZ R12, R0, R7 ;  /* 0x00000007000c1221 */ /* 0x000fe20000010000 */
[----:B------:R-:W-:Y:S01]  /*0e80*/  MOV R0, 0x7f800000 ;  /* 0x7f80000000007802 */ /* 0x000fe20000000f00 */
[----:B------:R-:W-:Y:S01]  /*0e90*/  @P0 FFMA.FTZ R0, R16, R11, R16 ;  /* 0x0000000b10000223 */ /* 0x000fe20000010010 */
[----:B------:R-:W-:Y:S01]  /*0ea0*/  MOV R7, 0x7f800000 ;  /* 0x7f80000000077802 */ /* 0x000fe20000000f00 */
[----:B------:R-:W-:Y:S01]  /*0eb0*/  @!P6 FADD R12, R12, 7.62939453125e-06 ;  /* 0x370000000c0ce421 */ /* 0x000fe20000000000 */
[----:B------:R-:W-:Y:S01]  /*0ec0*/  FSETP.GEU.AND P6, PT, R5, RZ, PT ;  /* 0x000000ff0500720b */ /* 0x000fe20003fce000 */
[----:B------:R-:W-:Y:S01]  /*0ed0*/  @!P2 FADD R11, R8, R8 ;  /* 0x00000008080ba221 */ /* 0x000fe20000000000 */
[----:B------:R-:W-:Y:S01]  /*0ee0*/  @!P5 FSEL R6, R6, RZ, !P4 ;  /* 0x000000ff0606d208 */ /* 0x000fe20006000000 */
[----:B------:R-:W-:Y:S01]  /*0ef0*/  @P1 FFMA.FTZ R7, R17, R12, R17 ;  /* 0x0000000c11071223 */ /* 0x000fe20000010011 */
[----:B------:R-:W-:Y:S01]  /*0f00*/  FSETP.LT.AND P1, PT, R5, RZ, !P4 ;  /* 0x000000ff0500720b */ /* 0x000fe20006721000 */
[----:B------:R-:W-:Y:S01]  /*0f10*/  FADD R12, R9, 0.75 ;  /* 0x3f400000090c7421 */ /* 0x000fe20000000000 */
[----:B------:R-:W-:-:S02]  /*0f20*/  FSETP.LT.AND P0, PT, R8, RZ, !P4 ;  /* 0x000000ff0800720b */ /* 0x000fc40006701000 */
[----:B------:R-:W-:Y:S02]  /*0f30*/  @P5 FSEL R0, -R0, R0, P1 ;  /* 0x0000000000005208 */ /* 0x000fe40000800100 */
[----:B------:R-:W-:Y:S02]  /*0f40*/  @!P2 FSEL R11, R11, RZ, !P4 ;  /* 0x000000ff0b0ba208 */ /* 0x000fe40006000000 */
[----:B------:R-:W-:Y:S02]  /*0f50*/  @P5 FSEL R6, R0, +QNAN , P6 ;  /* 0x7fffffff00065808 */ /* 0x000fe40003000000 */
[----:B------:R-:W-:Y:S02]  /*0f60*/  ISETP.GE.AND P6, PT, R12, 0x7f800000, PT ;  /* 0x7f8000000c00780c */ /* 0x000fe40003fc6270 */
[----:B------:R-:W-:Y:S02]  /*0f70*/  FSETP.GEU.AND P4, PT, R8, RZ, PT ;  /* 0x000000ff0800720b */ /* 0x000fe40003f8e000 */
[----:B------:R-:W-:-:S02]  /*0f80*/  @P2 FSEL R7, -R7, R7, P0 ;  /* 0x0000000707072208 */ /* 0x000fc40000000100 */
[----:B------:R-:W-:Y:S02]  /*0f90*/  ISETP.GE.AND P5, PT, R13, 0x7f800000, PT ;  /* 0x7f8000000d00780c */ /* 0x000fe40003fa6270 */
[----:B------:R-:W-:Y:S02]  /*0fa0*/  @P2 FSEL R11, R7, +QNAN , P4 ;  /* 0x7fffffff070b2808 */ /* 0x000fe40002000000 */
[----:B------:R-:W-:Y:S02]  /*0fb0*/  FSETP.NEU.AND P2, PT, R5, 1, PT ;  /* 0x3f8000000500780b */ /* 0x000fe40003f4d000 */
[----:B------:R-:W-:Y:S01]  /*0fc0*/  MOV R0, 0x7f800000 ;  /* 0x7f80000000007802 */ /* 0x000fe20000000f00 */
[----:B------:R-:W-:Y:S10]  /*0fd0*/  @!P6 BRA `(.L_x_1) ;  /* 0x000000000014e947 */ /* 0x000ff40003800000 */
[----:B------:R-:W-:-:S13]  /*0fe0*/  FSETP.NAN.FTZ.AND P4, PT, |R5|, |R5|, PT ;  /* 0x400000050500720b */ /* 0x000fda0003f98200 */
[----:B------:R-:W-:Y:S01]  /*0ff0*/  @P4 FADD R6, R5, 0.75 ;  /* 0x3f40000005064421 */ /* 0x000fe20000000000 */
[----:B------:R-:W-:Y:S06]  /*1000*/  @P4 BRA `(.L_x_1) ;  /* 0x0000000000084947 */ /* 0x000fec0003800000 */
[----:B------:R-:W-:-:S13]  /*1010*/  FSETP.NEU.AND P4, PT, R9, +INF , PT ;  /* 0x7f8000000900780b */ /* 0x000fda0003f8d000 */
[----:B------:R-:W-:-:S07]  /*1020*/  @!P4 FSEL R6, -R0, +INF , P1 ;  /* 0x7f8000000006c808 */ /* 0x000fce0000800100 */
.L_x_1:
[----:B------:R-:W-:Y:S05]  /*1030*/  BSYNC B0 ;  /* 0x0000000000007941 */ /* 0x000fea0003800000 */
.L_x_0:
[----:B------:R-:W-:Y:S04]  /*1040*/  BSSY B0, `(.L_x_2) ;  /* 0x0000007000007945 */ /* 0x000fe80003800000 */
[----:B------:R-:W-:Y:S05]  /*1050*/  @!P5 BRA `(.L_x_3) ;  /* 0x000000000014d947 */ /* 0x000fea0003800000 */
[----:B------:R-:W-:-:S13]  /*1060*/  FSETP.NAN.FTZ.AND P1, PT, |R8|, |R8|, PT ;  /* 0x400000080800720b */ /* 0x000fda0003f38200 */
[----:B------:R-:W-:Y:S01]  /*1070*/  @P1 FADD R11, R8, 0.75 ;  /* 0x3f400000080b1421 */ /* 0x000fe20000000000 */
[----:B------:R-:W-:Y:S06]  /*1080*/  @P1 BRA `(.L_x_3) ;  /* 0x0000000000081947 */ /* 0x000fec0003800000 */
[----:B------:R-:W-:-:S13]  /*1090*/  FSETP.NEU.AND P1, PT, R10, +INF , PT ;  /* 0x7f8000000a00780b */ /* 0x000fda0003f2d000 */
[----:B------:R-:W-:-:S07]  /*10a0*/  @!P1 FSEL R11, -R0, +INF , P0 ;  /* 0x7f800000000b9808 */ /* 0x000fce0000000100 */
.L_x_3:
[----:B------:R-:W-:Y:S05]  /*10b0*/  BSYNC B0 ;  /* 0x0000000000007941 */ /* 0x000fea0003800000 */
.L_x_2:
[----:B------:R-:W-:Y:S01]  /*10c0*/  FSETP.NEU.AND P1, PT, R8, 1, PT ;  /* 0x3f8000000800780b */ /* 0x000fe20003f2d000 */
[----:B------:R-:W-:Y:S01]  /*10d0*/  ULDC.64 UR6, c[0x0][0x210] ;  /* 0x0000840000067ab9 */ /* 0x000fe20000000a00 */
[----:B------:R-:W-:Y:S02]  /*10e0*/  FSEL R0, R6, 1, P2 ;  /* 0x3f80000006007808 */ /* 0x000fe40001000000 */
[----:B------:R-:W-:Y:S02]  /*10f0*/  FSEL R11, R11, 1, P1 ;  /* 0x3f8000000b0b7808 */ /* 0x000fe40000800000 */
[C---:B------:R-:W-:Y:S02]  /*1100*/  FSETP.GT.AND P0, PT, |R0|.reuse, 8.50705917302346158658e+37, PT ;  /* 0x7e8000000000780b */ /* 0x040fe40003f04200 */
[----:B------:R-:W-:Y:S02]  /*1110*/  FSETP.GT.AND P1, PT, |R11|, 8.50705917302346158658e+37, PT ;  /* 0x7e8000000b00780b */ /* 0x000fe40003f24200 */
[----:B------:R-:W-:-:S02]  /*1120*/  FSETP.GEU.AND P2, PT, |R0|, 1.175494350822287508e-38, PT ;  /* 0x008000000000780b */ /* 0x000fc40003f4e200 */
[----:B------:R-:W-:Y:S02]  /*1130*/  FSETP.GEU.AND P4, PT, |R11|, 1.175494350822287508e-38, PT ;  /* 0x008000000b00780b */ /* 0x000fe40003f8e200 */
[----:B------:R-:W-:-:S05]  /*1140*/  SHF.R.S32.HI R7, RZ, 0x1f, R4 ;  /* 0x0000001fff077819 */ /* 0x000fca0000011404 */
[----:B------:R-:W-:Y:S01]  /*1150*/  @P0 FMUL R0, R0, 0.25 ;  /* 0x3e80000000000820 */ /* 0x000fe20000400000 */
[----:B-----5:R-:W-:Y:S01]  /*1160*/  @P0 FMUL R2, R2, 0.25 ;  /* 0x3e80000002020820 */ /* 0x020fe20000400000 */
[----:B------:R-:W-:Y:S01]  /*1170*/  @P1 FMUL R11, R11, 0.25 ;  /* 0x3e8000000b0b1820 */ /* 0x000fe20000400000 */
[----:B------:R-:W-:Y:S01]  /*1180*/  @P1 FMUL R3, R3, 0.25 ;  /* 0x3e80000003031820 */ /* 0x000fe20000400000 */
[----:B------:R-:W-:Y:S01]  /*1190*/  @!P2 FMUL R0, R0, 16777216 ;  /* 0x4b8000000000a820 */ /* 0x000fe20000400000 */
[----:B------:R-:W-:Y:S01]  /*11a0*/  LEA R6, P0, R4, UR6, 0x2 ;  /* 0x0000000604067c11 */ /* 0x000fe2000f8010ff */
[----:B------:R-:W-:Y:S01]  /*11b0*/  @!P4 FMUL R11, R11, 16777216 ;  /* 0x4b8000000b0bc820 */ /* 0x000fe20000400000 */
[----:B------:R-:W-:Y:S01]  /*11c0*/  @!P2 FMUL R2, R2, 16777216 ;  /* 0x4b8000000202a820 */ /* 0x000fe20000400000 */
[----:B------:R-:W1:Y:S01]  /*11d0*/  MUFU.RCP R5, R0 ;  /* 0x0000000000057308 */ /* 0x000e620000001000 */
[----:B------:R-:W-:Y:S01]  /*11e0*/  @!P4 FMUL R3, R3, 16777216 ;  /* 0x4b8000000303c820 */ /* 0x000fe20000400000 */
[----:B------:R-:W-:-:S06]  /*11f0*/  LEA.HI.X R7, R4, UR7, R7, 0x2, P0 ;  /* 0x0000000704077c11 */ /* 0x000fcc00080f1407 */
[----:B------:R-:W2:Y:S01]  /*1200*/  MUFU.RCP R8, R11 ;  /* 0x0000000b00087308 */ /* 0x000ea20000001000 */
[----:B-1----:R-:W-:Y:S01]  /*1210*/  FMUL R2, R5, R2 ;  /* 0x0000000205027220 */ /* 0x002fe20000400000 */
[----:B--2---:R-:W-:Y:S01]  /*1220*/  FMUL R3, R8, R3 ;  /* 0x0000000308037220 */ /* 0x004fe20000400000 */
[----:B------:R-:W-:Y:S06]  /*1230*/  @P3 EXIT ;  /* 0x000000000000394d */ /* 0x000fec0003800000 */
[----:B------:R-:W-:Y:S01]  /*1240*/  STG.E.64 desc[UR4][R6.64], R2 ;  /* 0x0000000206007986 */ /* 0x000fe2000c101b04 */
[----:B------:R-:W-:Y:S05]  /*1250*/  EXIT ;  /* 0x000000000000794d */ /* 0x000fea0003800000 */
.L_x_4:
[----:B------:R-:W-:-:S00]  /*1260*/  BRA `(.L_x_4) ;  /* 0xfffffffc00fc7947 */ /* 0x000fc0000383ffff */
[----:B------:R-:W-:-:S00]  /*1270*/  NOP ;  /* 0x0000000000007918 */ /* 0x000fc00000000000 */
        /* <DEDUP_REMOVED lines=8> */
.L_x_5:


//--------------------- .nv.global.init           --------------------------
	.section	.nv.global.init,"aw",@progbits
.nv.global.init:
	.type		_$_str,@object
	.size		_$_str,(.L_0 - _$_str)
_$_str:
        /*0000*/ 	.byte	0x5f, 0x5f, 0x43, 0x55, 0x44, 0x41, 0x5f, 0x46, 0x54, 0x5a, 0x00
.L_0:


//--------------------- .nv.constant0.triton_poi_fused_add_avg_pool3d_constant_pad_nd_div_mul_pow_0 --------------------------
	.section	.nv.constant0.triton_poi_fused_add_avg_pool3d_constant_pad_nd_div_mul_pow_0,"a",@progbits
	.sectionflags	@""
	.align	4
.nv.constant0.triton_poi_fused_add_avg_pool3d_constant_pad_nd_div_mul_pow_0:
	.zero		548
